//
// Generated by NVIDIA NVVM Compiler
//
// Compiler Build ID: CL-36424714
// Cuda compilation tools, release 13.0, V13.0.88
// Based on NVVM 20.0.0
//

.version 9.0
.target sm_100
.address_size 64

	// .globl	_Z18tv_distance_kernelPfS_S_i
.extern .shared .align 16 .b8 temp[];

.visible .entry _Z18tv_distance_kernelPfS_S_i(
	.param .u64 .ptr .align 1 _Z18tv_distance_kernelPfS_S_i_param_0,
	.param .u64 .ptr .align 1 _Z18tv_distance_kernelPfS_S_i_param_1,
	.param .u64 .ptr .align 1 _Z18tv_distance_kernelPfS_S_i_param_2,
	.param .u32 _Z18tv_distance_kernelPfS_S_i_param_3
)
{
	.reg .pred 	%p<6>;
	.reg .b32 	%r<14>;
	.reg .b32 	%f<14>;
	.reg .b64 	%rd<10>;

	ld.param.u64 	%rd1, [_Z18tv_distance_kernelPfS_S_i_param_0];
	ld.param.u64 	%rd2, [_Z18tv_distance_kernelPfS_S_i_param_1];
	ld.param.u64 	%rd3, [_Z18tv_distance_kernelPfS_S_i_param_2];
	ld.param.u32 	%r7, [_Z18tv_distance_kernelPfS_S_i_param_3];
	mov.u32 	%r1, %tid.x;
	mov.u32 	%r13, %ntid.x;
	mov.u32 	%r8, %ctaid.x;
	mad.lo.s32 	%r3, %r13, %r8, %r1;
	setp.ge.s32 	%p1, %r3, %r7;
	mov.f32 	%f13, 0f00000000;
	@%p1 bra 	$L__BB0_2;
	cvta.to.global.u64 	%rd4, %rd1;
	cvta.to.global.u64 	%rd5, %rd2;
	mul.wide.s32 	%rd6, %r3, 4;
	add.s64 	%rd7, %rd4, %rd6;
	ld.global.f32 	%f4, [%rd7];
	add.s64 	%rd8, %rd5, %rd6;
	ld.global.f32 	%f5, [%rd8];
	sub.f32 	%f6, %f4, %f5;
	abs.f32 	%f7, %f6;
	mul.f32 	%f13, %f7, 0f3F000000;
$L__BB0_2:
	shl.b32 	%r9, %r1, 2;
	mov.u32 	%r10, temp;
	add.s32 	%r4, %r10, %r9;
	st.shared.f32 	[%r4], %f13;
	bar.sync 	0;
	setp.lt.u32 	%p2, %r13, 2;
	@%p2 bra 	$L__BB0_6;
$L__BB0_3:
	shr.u32 	%r6, %r13, 1;
	setp.ge.u32 	%p3, %r1, %r6;
	@%p3 bra 	$L__BB0_5;
	shl.b32 	%r11, %r6, 2;
	add.s32 	%r12, %r4, %r11;
	ld.shared.f32 	%f8, [%r12];
	ld.shared.f32 	%f9, [%r4];
	add.f32 	%f10, %f8, %f9;
	st.shared.f32 	[%r4], %f10;
$L__BB0_5:
	bar.sync 	0;
	setp.gt.u32 	%p4, %r13, 3;
	mov.u32 	%r13, %r6;
	@%p4 bra 	$L__BB0_3;
$L__BB0_6:
	setp.ne.s32 	%p5, %r1, 0;
	@%p5 bra 	$L__BB0_8;
	ld.shared.f32 	%f11, [temp];
	cvta.to.global.u64 	%rd9, %rd3;
	atom.global.add.f32 	%f12, [%rd9], %f11;
$L__BB0_8:
	ret;

}


// ===== COMPILED SASS (sm_100) =====

	.target	sm_100

	.elftype	@"ET_EXEC"


//--------------------- .note.nv.tkinfo           --------------------------
	.section	.note.nv.tkinfo,"",@"SHT_NOTE"
	.sectionflags	@"SHF_NOTE_NV_TKINFO"
	.tkinfo
        /*0018*/ 	.word	0x00000002
        /*0030*/ 	.string	""
        /*0030*/ 	.string	"ptxas"
        /*0030*/ 	.string	"Cuda compilation tools, release 13.0, V13.0.88"
        /*0030*/ 	.string	"Build cuda_13.0.r13.0/compiler.36424714_0"
        /*0030*/ 	.string	"-arch sm_100 -m 64 "



//--------------------- .note.nv.cuinfo           --------------------------
	.section	.note.nv.cuinfo,"",@"SHT_NOTE"
	.sectionflags	@"SHF_NOTE_NV_CUINFO"
        /*0018*/ 	.short	0x0002
        /*001a*/ 	.short	0x0064
        /*001c*/ 	.short	0x0082
	.zero		2


//--------------------- .nv.info                  --------------------------
	.section	.nv.info,"",@"SHT_CUDA_INFO"
	.align	4


	//----- nvinfo : EIATTR_REGCOUNT
	.align		4
        /*0000*/ 	.byte	0x04, 0x2f
        /*0002*/ 	.short	(.L_1 - .L_0)
	.align		4
.L_0:
        /*0004*/ 	.word	index@(_Z18tv_distance_kernelPfS_S_i)
        /*0008*/ 	.word	0x0000000b


	//----- nvinfo : EIATTR_FRAME_SIZE
	.align		4
.L_1:
        /*000c*/ 	.byte	0x04, 0x11
        /*000e*/ 	.short	(.L_3 - .L_2)
	.align		4
.L_2:
        /*0010*/ 	.word	index@(_Z18tv_distance_kernelPfS_S_i)
        /*0014*/ 	.word	0x00000000


	//----- nvinfo : EIATTR_MIN_STACK_SIZE
	.align		4
.L_3:
        /*0018*/ 	.byte	0x04, 0x12
        /*001a*/ 	.short	(.L_5 - .L_4)
	.align		4
.L_4:
        /*001c*/ 	.word	index@(_Z18tv_distance_kernelPfS_S_i)
        /*0020*/ 	.word	0x00000000
.L_5:


//--------------------- .nv.compat                --------------------------
	.section	.nv.compat,"",@"SHT_CUDA_COMPAT_INFO"
	.align	4
        /*0000*/ 	.byte	0x02, 0x09, 0x00, 0x00, 0x02, 0x02, 0x01, 0x00, 0x02, 0x05, 0x05, 0x00, 0x03, 0x07, 0x01, 0x01
        /*0010*/ 	.byte	0x02, 0x03, 0x00, 0x00, 0x02, 0x06, 0x01, 0x00, 0x04, 0x0b, 0x08, 0x00, 0x09, 0x00, 0x00, 0x00
        /*0020*/ 	.byte	0x00, 0x00, 0x00, 0x00


//--------------------- .nv.info._Z18tv_distance_kernelPfS_S_i --------------------------
	.section	.nv.info._Z18tv_distance_kernelPfS_S_i,"",@"SHT_CUDA_INFO"
	.sectionflags	@""
	.align	4


	//----- nvinfo : EIATTR_CUDA_API_VERSION
	.align		4
        /*0000*/ 	.byte	0x04, 0x37
        /*0002*/ 	.short	(.L_7 - .L_6)
.L_6:
        /*0004*/ 	.word	0x00000082


	//----- nvinfo : EIATTR_KPARAM_INFO
	.align		4
.L_7:
        /*0008*/ 	.byte	0x04, 0x17
        /*000a*/ 	.short	(.L_9 - .L_8)
.L_8:
        /*000c*/ 	.word	0x00000000
        /*0010*/ 	.short	0x0003
        /*0012*/ 	.short	0x0018
        /*0014*/ 	.byte	0x00, 0xf0, 0x11, 0x00


	//----- nvinfo : EIATTR_KPARAM_INFO
	.align		4
.L_9:
        /*0018*/ 	.byte	0x04, 0x17
        /*001a*/ 	.short	(.L_11 - .L_10)
.L_10:
        /*001c*/ 	.word	0x00000000
        /*0020*/ 	.short	0x0002
        /*0022*/ 	.short	0x0010
        /*0024*/ 	.byte	0x00, 0xf5, 0x21, 0x00


	//----- nvinfo : EIATTR_KPARAM_INFO
	.align		4
.L_11:
        /*0028*/ 	.byte	0x04, 0x17
        /*002a*/ 	.short	(.L_13 - .L_12)
.L_12:
        /*002c*/ 	.word	0x00000000
        /*0030*/ 	.short	0x0001
        /*0032*/ 	.short	0x0008
        /*0034*/ 	.byte	0x00, 0xf5, 0x21, 0x00


	//----- nvinfo : EIATTR_KPARAM_INFO
	.align		4
.L_13:
        /*0038*/ 	.byte	0x04, 0x17
        /*003a*/ 	.short	(.L_15 - .L_14)
.L_14:
        /*003c*/ 	.word	0x00000000
        /*0040*/ 	.short	0x0000
        /*0042*/ 	.short	0x0000
        /*0044*/ 	.byte	0x00, 0xf5, 0x21, 0x00


	//----- nvinfo : EIATTR_SPARSE_MMA_MASK
	.align		4
.L_15:
        /*0048*/ 	.byte	0x03, 0x50
        /*004a*/ 	.short	0x0000


	//----- nvinfo : EIATTR_MAXREG_COUNT
	.align		4
        /*004c*/ 	.byte	0x03, 0x1b
        /*004e*/ 	.short	0x00ff


	//----- nvinfo : EIATTR_NUM_BARRIERS
	.align		4
        /*0050*/ 	.byte	0x02, 0x4c
        /*0052*/ 	.byte	0x01
	.zero		1


	//----- nvinfo : EIATTR_MERCURY_ISA_VERSION
	.align		4
        /*0054*/ 	.byte	0x03, 0x5f
        /*0056*/ 	.short	0x0101


	//----- nvinfo : EIATTR_VRC_CTA_INIT_COUNT
	.align		4
        /*0058*/ 	.byte	0x02, 0x4a
	.zero		1
	.zero		1


	//----- nvinfo : EIATTR_EXIT_INSTR_OFFSETS
	.align		4
        /*005c*/ 	.byte	0x04, 0x1c
        /*005e*/ 	.short	(.L_17 - .L_16)


	//   ....[0]....
.L_16:
        /*0060*/ 	.word	0x00000260


	//   ....[1]....
        /*0064*/ 	.word	0x000002d0


	//----- nvinfo : EIATTR_CBANK_PARAM_SIZE
	.align		4
.L_17:
        /*0068*/ 	.byte	0x03, 0x19
        /*006a*/ 	.short	0x001c


	//----- nvinfo : EIATTR_PARAM_CBANK
	.align		4
        /*006c*/ 	.byte	0x04, 0x0a
        /*006e*/ 	.short	(.L_19 - .L_18)
	.align		4
.L_18:
        /*0070*/ 	.word	index@(.nv.constant0._Z18tv_distance_kernelPfS_S_i)
        /*0074*/ 	.short	0x0380
        /*0076*/ 	.short	0x001c


	//----- nvinfo : EIATTR_SW_WAR
	.align		4
.L_19:
        /*0078*/ 	.byte	0x04, 0x36
        /*007a*/ 	.short	(.L_21 - .L_20)
.L_20:
        /*007c*/ 	.word	0x00000008
.L_21:


//--------------------- .nv.callgraph             --------------------------
	.section	.nv.callgraph,"",@"SHT_CUDA_CALLGRAPH"
	.align	4
	.sectionentsize	8
	.align		4
        /*0000*/ 	.word	0x00000000
	.align		4
        /*0004*/ 	.word	0xffffffff
	.align		4
        /*0008*/ 	.word	0x00000000
	.align		4
        /*000c*/ 	.word	0xfffffffe
	.align		4
        /*0010*/ 	.word	0x00000000
	.align		4
        /*0014*/ 	.word	0xfffffffd
	.align		4
        /*0018*/ 	.word	0x00000000
	.align		4
        /*001c*/ 	.word	0xfffffffc


//--------------------- .text._Z18tv_distance_kernelPfS_S_i --------------------------
	.section	.text._Z18tv_distance_kernelPfS_S_i,"ax",@progbits
	.align	128
        .global         _Z18tv_distance_kernelPfS_S_i
        .type           _Z18tv_distance_kernelPfS_S_i,@function
        .size           _Z18tv_distance_kernelPfS_S_i,(.L_x_3 - _Z18tv_distance_kernelPfS_S_i)
        .other          _Z18tv_distance_kernelPfS_S_i,@"STO_CUDA_ENTRY STV_DEFAULT"
_Z18tv_distance_kernelPfS_S_i:
.text._Z18tv_distance_kernelPfS_S_i:
[----:B------:R-:W-:Y:S01]  /*0000*/  LDC R1, c[0x0][0x37c] ;  /* 0x0000df00ff017b82 */ /* 0x000fe20000000800 */
[----:B------:R-:W0:Y:S01]  /*0010*/  S2R R8, SR_TID.X ;  /* 0x0000000000087919 */ /* 0x000e220000002100 */
[----:B------:R-:W0:Y:S06]  /*0020*/  LDCU UR8, c[0x0][0x360] ;  /* 0x00006c00ff0877ac */ /* 0x000e2c0008000800 */
[----:B------:R-:W1:Y:S01]  /*0030*/  LDC.64 R2, c[0x0][0x380] ;  /* 0x0000e000ff027b82 */ /* 0x000e620000000a00 */
[----:B------:R-:W0:Y:S01]  /*0040*/  S2R R7, SR_CTAID.X ;  /* 0x0000000000077919 */ /* 0x000e220000002500 */
[----:B------:R-:W2:Y:S01]  /*0050*/  LDCU UR4, c[0x0][0x398] ;  /* 0x00007300ff0477ac */ /* 0x000ea20008000800 */
[----:B------:R-:W3:Y:S05]  /*0060*/  LDCU.64 UR6, c[0x0][0x358] ;  /* 0x00006b00ff0677ac */ /* 0x000eea0008000a00 */
[----:B------:R-:W4:Y:S01]  /*0070*/  LDC.64 R4, c[0x0][0x388] ;  /* 0x0000e200ff047b82 */ /* 0x000f220000000a00 */
[----:B0-----:R-:W-:-:S05]  /*0080*/  IMAD R7, R7, UR8, R8 ;  /* 0x0000000807077c24 */ /* 0x001fca000f8e0208 */
[----:B--2---:R-:W-:-:S13]  /*0090*/  ISETP.GE.AND P1, PT, R7, UR4, PT ;  /* 0x0000000407007c0c */ /* 0x004fda000bf26270 */
[----:B-1----:R-:W-:-:S04]  /*00a0*/  @!P1 IMAD.WIDE R2, R7, 0x4, R2 ;  /* 0x0000000407029825 */ /* 0x002fc800078e0202 */
[----:B----4-:R-:W-:Y:S02]  /*00b0*/  @!P1 IMAD.WIDE R4, R7, 0x4, R4 ;  /* 0x0000000407049825 */ /* 0x010fe400078e0204 */
[----:B---3--:R0:W2:Y:S04]  /*00c0*/  @!P1 LDG.E R2, desc[UR6][R2.64] ;  /* 0x0000000602029981 */ /* 0x0080a8000c1e1900 */
[----:B------:R-:W2:Y:S01]  /*00d0*/  @!P1 LDG.E R5, desc[UR6][R4.64] ;  /* 0x0000000604059981 */ /* 0x000ea2000c1e1900 */
[----:B------:R-:W1:Y:S01]  /*00e0*/  S2UR UR5, SR_CgaCtaId ;  /* 0x00000000000579c3 */ /* 0x000e620000008800 */
[----:B------:R-:W-:Y:S01]  /*00f0*/  IMAD.U32 R0, RZ, RZ, UR8 ;  /* 0x00000008ff007e24 */ /* 0x000fe2000f8e00ff */
[----:B------:R-:W-:Y:S01]  /*0100*/  UMOV UR4, 0x400 ;  /* 0x0000040000047882 */ /* 0x000fe20000000000 */
[----:B------:R-:W-:-:S03]  /*0110*/  IMAD.MOV.U32 R6, RZ, RZ, RZ ;  /* 0x000000ffff067224 */ /* 0x000fc600078e00ff */
[----:B------:R-:W-:Y:S01]  /*0120*/  ISETP.GE.U32.AND P0, PT, R0, 0x2, PT ;  /* 0x000000020000780c */ /* 0x000fe20003f06070 */
[----:B-1----:R-:W-:-:S06]  /*0130*/  ULEA UR4, UR5, UR4, 0x18 ;  /* 0x0000000405047291 */ /* 0x002fcc000f8ec0ff */
[----:B0-----:R-:W-:Y:S01]  /*0140*/  LEA R3, R8, UR4, 0x2 ;  /* 0x0000000408037c11 */ /* 0x001fe2000f8e10ff */
[----:B--2---:R-:W-:-:S04]  /*0150*/  @!P1 FADD R7, R2, -R5 ;  /* 0x8000000502079221 */ /* 0x004fc80000000000 */
[----:B------:R-:W-:Y:S01]  /*0160*/  @!P1 FMUL R6, |R7|, 0.5 ;  /* 0x3f00000007069820 */ /* 0x000fe20000400200 */
[----:B------:R-:W-:-:S04]  /*0170*/  ISETP.NE.AND P1, PT, R8, RZ, PT ;  /* 0x000000ff0800720c */ /* 0x000fc80003f25270 */
[----:B------:R0:W-:Y:S01]  /*0180*/  STS [R3], R6 ;  /* 0x0000000603007388 */ /* 0x0001e20000000800 */
[----:B------:R-:W-:Y:S06]  /*0190*/  BAR.SYNC.DEFER_BLOCKING 0x0 ;  /* 0x0000000000007b1d */ /* 0x000fec0000010000 */
[----:B------:R-:W-:Y:S05]  /*01a0*/  @!P0 BRA `(.L_x_0) ;  /* 0x00000000002c8947 */ /* 0x000fea0003800000 */
.L_x_1:
[----:B0-----:R-:W-:-:S04]  /*01b0*/  SHF.R.U32.HI R6, RZ, 0x1, R0 ;  /* 0x00000001ff067819 */ /* 0x001fc80000011600 */
[----:B------:R-:W-:-:S13]  /*01c0*/  ISETP.GE.U32.AND P0, PT, R8, R6, PT ;  /* 0x000000060800720c */ /* 0x000fda0003f06070 */
[----:B------:R-:W-:Y:S01]  /*01d0*/  @!P0 LEA R2, R6, R3, 0x2 ;  /* 0x0000000306028211 */ /* 0x000fe200078e10ff */
[----:B------:R-:W-:Y:S05]  /*01e0*/  @!P0 LDS R5, [R3] ;  /* 0x0000000003058984 */ /* 0x000fea0000000800 */
[----:B------:R-:W0:Y:S02]  /*01f0*/  @!P0 LDS R2, [R2] ;  /* 0x0000000002028984 */ /* 0x000e240000000800 */
[----:B0-----:R-:W-:-:S05]  /*0200*/  @!P0 FADD R4, R2, R5 ;  /* 0x0000000502048221 */ /* 0x001fca0000000000 */
[----:B------:R1:W-:Y:S01]  /*0210*/  @!P0 STS [R3], R4 ;  /* 0x0000000403008388 */ /* 0x0003e20000000800 */
[----:B------:R-:W-:Y:S01]  /*0220*/  BAR.SYNC.DEFER_BLOCKING 0x0 ;  /* 0x0000000000007b1d */ /* 0x000fe20000010000 */
[----:B------:R-:W-:Y:S02]  /*0230*/  ISETP.GT.U32.AND P0, PT, R0, 0x3, PT ;  /* 0x000000030000780c */ /* 0x000fe40003f04070 */
[----:B------:R-:W-:-:S11]  /*0240*/  MOV R0, R6 ;  /* 0x0000000600007202 */ /* 0x000fd60000000f00 */
[----:B-1----:R-:W-:Y:S05]  /*0250*/  @P0 BRA `(.L_x_1) ;  /* 0xfffffffc00d40947 */ /* 0x002fea000383ffff */
.L_x_0:
[----:B------:R-:W-:Y:S05]  /*0260*/  @P1 EXIT ;  /* 0x000000000000194d */ /* 0x000fea0003800000 */
[----:B------:R-:W1:Y:S01]  /*0270*/  S2UR UR5, SR_CgaCtaId ;  /* 0x00000000000579c3 */ /* 0x000e620000008800 */
[----:B------:R-:W-:-:S07]  /*0280*/  UMOV UR4, 0x400 ;  /* 0x0000040000047882 */ /* 0x000fce0000000000 */
[----:B0-----:R-:W0:Y:S01]  /*0290*/  LDC.64 R2, c[0x0][0x390] ;  /* 0x0000e400ff027b82 */ /* 0x001e220000000a00 */
[----:B-1----:R-:W-:-:S09]  /*02a0*/  ULEA UR4, UR5, UR4, 0x18 ;  /* 0x0000000405047291 */ /* 0x002fd2000f8ec0ff */
[----:B------:R-:W0:Y:S04]  /*02b0*/  LDS R5, [UR4] ;  /* 0x00000004ff057984 */ /* 0x000e280008000800 */
[----:B0-----:R-:W-:Y:S01]  /*02c0*/  REDG.E.ADD.F32.FTZ.RN.STRONG.GPU desc[UR6][R2.64], R5 ;  /* 0x00000005020079a6 */ /* 0x001fe2000c12f306 */
[----:B------:R-:W-:Y:S05]  /*02d0*/  EXIT ;  /* 0x000000000000794d */ /* 0x000fea0003800000 */
.L_x_2:
[----:B------:R-:W-:-:S00]  /*02e0*/  BRA `(.L_x_2) ;  /* 0xfffffffc00fc7947 */ /* 0x000fc0000383ffff */
[----:B------:R-:W-:-:S00]  /*02f0*/  NOP ;  /* 0x0000000000007918 */ /* 0x000fc00000000000 */
        /* <DEDUP_REMOVED lines=8> */
.L_x_3:


//--------------------- .nv.shared._Z18tv_distance_kernelPfS_S_i --------------------------
	.section	.nv.shared._Z18tv_distance_kernelPfS_S_i,"aw",@nobits
	.sectionflags	@""
	.align	16
	.zero		1024


//--------------------- .nv.shared.reserved.0     --------------------------
	.section	.nv.shared.reserved.0,"aw",@nobits
	.weak		__nv_reservedSMEM_offset_0_alias
	.size		__nv_reservedSMEM_offset_0_alias, 0, 64
	.other		__nv_reservedSMEM_offset_0_alias,@"STO_CUDA_RESERVED_SHARED STV_DEFAULT"
__nv_reservedSMEM_offset_0_alias:
	.zero		0
	.zero		64


//--------------------- .nv.constant0._Z18tv_distance_kernelPfS_S_i --------------------------
	.section	.nv.constant0._Z18tv_distance_kernelPfS_S_i,"a",@progbits
	.sectionflags	@""
	.align	4
.nv.constant0._Z18tv_distance_kernelPfS_S_i:
	.zero		924


//--------------------- SYMBOLS --------------------------

	.type		.nv.reservedSmem.offset0,@object
	.size		.nv.reservedSmem.offset0,0x4
	.type		.nv.reservedSmem.cap,@object
	.size		.nv.reservedSmem.cap,0x4
